//
// Generated by NVIDIA NVVM Compiler
//
// Compiler Build ID: CL-36424714
// Cuda compilation tools, release 13.0, V13.0.88
// Based on NVVM 20.0.0
//

.version 9.0
.target sm_100
.address_size 64

	// .globl	_Z4yoloPi

.visible .entry _Z4yoloPi(
	.param .u64 .ptr .align 1 _Z4yoloPi_param_0
)
{
	.reg .pred 	%p<3>;
	.reg .b32 	%r<5>;
	.reg .b64 	%rd<5>;

	ld.param.u64 	%rd1, [_Z4yoloPi_param_0];
	mov.u32 	%r1, %tid.x;
	setp.lt.u32 	%p1, %r1, 16;
	setp.gt.u32 	%p2, %r1, 15;
	selp.u32 	%r2, 1, 0, %p2;
	selp.u32 	%r3, 1, 0, %p1;
	add.s32 	%r4, %r1, %r3;
	cvta.to.global.u64 	%rd2, %rd1;
	mul.wide.u32 	%rd3, %r4, 4;
	add.s64 	%rd4, %rd2, %rd3;
	st.global.u32 	[%rd4], %r2;
	bar.sync 	0;
	ret;

}


// ===== COMPILED SASS (sm_100) =====

	.target	sm_100

	.elftype	@"ET_EXEC"


//--------------------- .note.nv.tkinfo           --------------------------
	.section	.note.nv.tkinfo,"",@"SHT_NOTE"
	.sectionflags	@"SHF_NOTE_NV_TKINFO"
	.tkinfo
        /*0018*/ 	.word	0x00000002
        /*0030*/ 	.string	""
        /*0030*/ 	.string	"ptxas"
        /*0030*/ 	.string	"Cuda compilation tools, release 13.0, V13.0.88"
        /*0030*/ 	.string	"Build cuda_13.0.r13.0/compiler.36424714_0"
        /*0030*/ 	.string	"-arch sm_100 -m 64 "



//--------------------- .note.nv.cuinfo           --------------------------
	.section	.note.nv.cuinfo,"",@"SHT_NOTE"
	.sectionflags	@"SHF_NOTE_NV_CUINFO"
        /*0018*/ 	.short	0x0002
        /*001a*/ 	.short	0x0064
        /*001c*/ 	.short	0x0082
	.zero		2


//--------------------- .nv.info                  --------------------------
	.section	.nv.info,"",@"SHT_CUDA_INFO"
	.align	4


	//----- nvinfo : EIATTR_REGCOUNT
	.align		4
        /*0000*/ 	.byte	0x04, 0x2f
        /*0002*/ 	.short	(.L_1 - .L_0)
	.align		4
.L_0:
        /*0004*/ 	.word	index@(_Z4yoloPi)
        /*0008*/ 	.word	0x0000000a


	//----- nvinfo : EIATTR_FRAME_SIZE
	.align		4
.L_1:
        /*000c*/ 	.byte	0x04, 0x11
        /*000e*/ 	.short	(.L_3 - .L_2)
	.align		4
.L_2:
        /*0010*/ 	.word	index@(_Z4yoloPi)
        /*0014*/ 	.word	0x00000000


	//----- nvinfo : EIATTR_MIN_STACK_SIZE
	.align		4
.L_3:
        /*0018*/ 	.byte	0x04, 0x12
        /*001a*/ 	.short	(.L_5 - .L_4)
	.align		4
.L_4:
        /*001c*/ 	.word	index@(_Z4yoloPi)
        /*0020*/ 	.word	0x00000000
.L_5:


//--------------------- .nv.compat                --------------------------
	.section	.nv.compat,"",@"SHT_CUDA_COMPAT_INFO"
	.align	4
        /*0000*/ 	.byte	0x02, 0x09, 0x00, 0x00, 0x02, 0x02, 0x01, 0x00, 0x02, 0x05, 0x05, 0x00, 0x03, 0x07, 0x01, 0x01
        /*0010*/ 	.byte	0x02, 0x03, 0x00, 0x00, 0x02, 0x06, 0x01, 0x00, 0x04, 0x0b, 0x08, 0x00, 0x09, 0x00, 0x00, 0x00
        /*0020*/ 	.byte	0x00, 0x00, 0x00, 0x00


//--------------------- .nv.info._Z4yoloPi        --------------------------
	.section	.nv.info._Z4yoloPi,"",@"SHT_CUDA_INFO"
	.sectionflags	@""
	.align	4


	//----- nvinfo : EIATTR_CUDA_API_VERSION
	.align		4
        /*0000*/ 	.byte	0x04, 0x37
        /*0002*/ 	.short	(.L_7 - .L_6)
.L_6:
        /*0004*/ 	.word	0x00000082


	//----- nvinfo : EIATTR_KPARAM_INFO
	.align		4
.L_7:
        /*0008*/ 	.byte	0x04, 0x17
        /*000a*/ 	.short	(.L_9 - .L_8)
.L_8:
        /*000c*/ 	.word	0x00000000
        /*0010*/ 	.short	0x0000
        /*0012*/ 	.short	0x0000
        /*0014*/ 	.byte	0x00, 0xf5, 0x21, 0x00


	//----- nvinfo : EIATTR_SPARSE_MMA_MASK
	.align		4
.L_9:
        /*0018*/ 	.byte	0x03, 0x50
        /*001a*/ 	.short	0x0000


	//----- nvinfo : EIATTR_MAXREG_COUNT
	.align		4
        /*001c*/ 	.byte	0x03, 0x1b
        /*001e*/ 	.short	0x00ff


	//----- nvinfo : EIATTR_NUM_BARRIERS
	.align		4
        /*0020*/ 	.byte	0x02, 0x4c
        /*0022*/ 	.byte	0x01
	.zero		1


	//----- nvinfo : EIATTR_MERCURY_ISA_VERSION
	.align		4
        /*0024*/ 	.byte	0x03, 0x5f
        /*0026*/ 	.short	0x0101


	//----- nvinfo : EIATTR_VRC_CTA_INIT_COUNT
	.align		4
        /*0028*/ 	.byte	0x02, 0x4a
	.zero		1
	.zero		1


	//----- nvinfo : EIATTR_EXIT_INSTR_OFFSETS
	.align		4
        /*002c*/ 	.byte	0x04, 0x1c
        /*002e*/ 	.short	(.L_11 - .L_10)


	//   ....[0]....
.L_10:
        /*0030*/ 	.word	0x000000c0


	//----- nvinfo : EIATTR_CBANK_PARAM_SIZE
	.align		4
.L_11:
        /*0034*/ 	.byte	0x03, 0x19
        /*0036*/ 	.short	0x0008


	//----- nvinfo : EIATTR_PARAM_CBANK
	.align		4
        /*0038*/ 	.byte	0x04, 0x0a
        /*003a*/ 	.short	(.L_13 - .L_12)
	.align		4
.L_12:
        /*003c*/ 	.word	index@(.nv.constant0._Z4yoloPi)
        /*0040*/ 	.short	0x0380
        /*0042*/ 	.short	0x0008


	//----- nvinfo : EIATTR_SW_WAR
	.align		4
.L_13:
        /*0044*/ 	.byte	0x04, 0x36
        /*0046*/ 	.short	(.L_15 - .L_14)
.L_14:
        /*0048*/ 	.word	0x00000008
.L_15:


//--------------------- .nv.callgraph             --------------------------
	.section	.nv.callgraph,"",@"SHT_CUDA_CALLGRAPH"
	.align	4
	.sectionentsize	8
	.align		4
        /*0000*/ 	.word	0x00000000
	.align		4
        /*0004*/ 	.word	0xffffffff
	.align		4
        /*0008*/ 	.word	0x00000000
	.align		4
        /*000c*/ 	.word	0xfffffffe
	.align		4
        /*0010*/ 	.word	0x00000000
	.align		4
        /*0014*/ 	.word	0xfffffffd
	.align		4
        /*0018*/ 	.word	0x00000000
	.align		4
        /*001c*/ 	.word	0xfffffffc


//--------------------- .text._Z4yoloPi           --------------------------
	.section	.text._Z4yoloPi,"ax",@progbits
	.align	128
        .global         _Z4yoloPi
        .type           _Z4yoloPi,@function
        .size           _Z4yoloPi,(.L_x_1 - _Z4yoloPi)
        .other          _Z4yoloPi,@"STO_CUDA_ENTRY STV_DEFAULT"
_Z4yoloPi:
.text._Z4yoloPi:
[----:B------:R-:W-:Y:S01]  /*0000*/  LDC R1, c[0x0][0x37c] ;  /* 0x0000df00ff017b82 */ /* 0x000fe20000000800 */
[----:B------:R-:W0:Y:S07]  /*0010*/  S2R R0, SR_TID.X ;  /* 0x0000000000007919 */ /* 0x000e2e0000002100 */
[----:B------:R-:W1:Y:S01]  /*0020*/  LDC.64 R2, c[0x0][0x380] ;  /* 0x0000e000ff027b82 */ /* 0x000e620000000a00 */
[----:B------:R-:W2:Y:S01]  /*0030*/  LDCU.64 UR4, c[0x0][0x358] ;  /* 0x00006b00ff0477ac */ /* 0x000ea20008000a00 */
[C---:B0-----:R-:W-:Y:S01]  /*0040*/  ISETP.GE.U32.AND P1, PT, R0.reuse, 0x10, PT ;  /* 0x000000100000780c */ /* 0x041fe20003f26070 */
[C---:B------:R-:W-:Y:S01]  /*0050*/  VIADD R7, R0.reuse, 0x1 ;  /* 0x0000000100077836 */ /* 0x040fe20000000000 */
[----:B------:R-:W-:-:S04]  /*0060*/  ISETP.GT.U32.AND P0, PT, R0, 0xf, PT ;  /* 0x0000000f0000780c */ /* 0x000fc80003f04070 */
[----:B------:R-:W-:-:S07]  /*0070*/  SEL R5, RZ, 0x1, !P0 ;  /* 0x00000001ff057807 */ /* 0x000fce0004000000 */
[----:B------:R-:W-:-:S04]  /*0080*/  @P1 IMAD.MOV R7, RZ, RZ, R0 ;  /* 0x000000ffff071224 */ /* 0x000fc800078e0200 */
[----:B-1----:R-:W-:-:S05]  /*0090*/  IMAD.WIDE.U32 R2, R7, 0x4, R2 ;  /* 0x0000000407027825 */ /* 0x002fca00078e0002 */
[----:B--2---:R-:W-:Y:S01]  /*00a0*/  STG.E desc[UR4][R2.64], R5 ;  /* 0x0000000502007986 */ /* 0x004fe2000c101904 */
[----:B------:R-:W-:Y:S06]  /*00b0*/  BAR.SYNC.DEFER_BLOCKING 0x0 ;  /* 0x0000000000007b1d */ /* 0x000fec0000010000 */
[----:B------:R-:W-:Y:S05]  /*00c0*/  EXIT ;  /* 0x000000000000794d */ /* 0x000fea0003800000 */
.L_x_0:
[----:B------:R-:W-:-:S00]  /*00d0*/  BRA `(.L_x_0) ;  /* 0xfffffffc00fc7947 */ /* 0x000fc0000383ffff */
[----:B------:R-:W-:-:S00]  /*00e0*/  NOP ;  /* 0x0000000000007918 */ /* 0x000fc00000000000 */
        /* <DEDUP_REMOVED lines=9> */
.L_x_1:


//--------------------- .nv.shared.reserved.0     --------------------------
	.section	.nv.shared.reserved.0,"aw",@nobits
	.weak		__nv_reservedSMEM_offset_0_alias
	.size		__nv_reservedSMEM_offset_0_alias, 0, 64
	.other		__nv_reservedSMEM_offset_0_alias,@"STO_CUDA_RESERVED_SHARED STV_DEFAULT"
__nv_reservedSMEM_offset_0_alias:
	.zero		0
	.zero		64


//--------------------- .nv.constant0._Z4yoloPi   --------------------------
	.section	.nv.constant0._Z4yoloPi,"a",@progbits
	.sectionflags	@""
	.align	4
.nv.constant0._Z4yoloPi:
	.zero		904


//--------------------- SYMBOLS --------------------------

	.type		.nv.reservedSmem.offset0,@object
	.size		.nv.reservedSmem.offset0,0x4
